//
// Generated by NVIDIA NVVM Compiler
//
// Compiler Build ID: CL-36424714
// Cuda compilation tools, release 13.0, V13.0.88
// Based on NVVM 20.0.0
//

.version 9.0
.target sm_100
.address_size 64

	// .globl	_Z7pi_iteridPd

.visible .entry _Z7pi_iteridPd(
	.param .u32 _Z7pi_iteridPd_param_0,
	.param .f64 _Z7pi_iteridPd_param_1,
	.param .u64 .ptr .align 1 _Z7pi_iteridPd_param_2
)
{
	.reg .pred 	%p<2>;
	.reg .b32 	%r<6>;
	.reg .b64 	%rd<5>;
	.reg .b64 	%fd<8>;

	ld.param.u32 	%r2, [_Z7pi_iteridPd_param_0];
	ld.param.f64 	%fd1, [_Z7pi_iteridPd_param_1];
	ld.param.u64 	%rd1, [_Z7pi_iteridPd_param_2];
	mov.u32 	%r3, %ctaid.x;
	mov.u32 	%r4, %ntid.x;
	mov.u32 	%r5, %tid.x;
	mad.lo.s32 	%r1, %r3, %r4, %r5;
	setp.ge.u32 	%p1, %r1, %r2;
	@%p1 bra 	$L__BB0_2;
	cvta.to.global.u64 	%rd2, %rd1;
	cvt.rn.f64.u32 	%fd2, %r1;
	add.f64 	%fd3, %fd2, 0d3FE0000000000000;
	mul.f64 	%fd4, %fd1, %fd3;
	fma.rn.f64 	%fd5, %fd4, %fd4, 0d3FF0000000000000;
	mov.f64 	%fd6, 0d4010000000000000;
	div.rn.f64 	%fd7, %fd6, %fd5;
	mul.wide.u32 	%rd3, %r1, 8;
	add.s64 	%rd4, %rd2, %rd3;
	st.global.f64 	[%rd4], %fd7;
$L__BB0_2:
	ret;

}


// ===== COMPILED SASS (sm_100) =====

	.target	sm_100

	.elftype	@"ET_EXEC"


//--------------------- .note.nv.tkinfo           --------------------------
	.section	.note.nv.tkinfo,"",@"SHT_NOTE"
	.sectionflags	@"SHF_NOTE_NV_TKINFO"
	.tkinfo
        /*0018*/ 	.word	0x00000002
        /*0030*/ 	.string	""
        /*0030*/ 	.string	"ptxas"
        /*0030*/ 	.string	"Cuda compilation tools, release 13.0, V13.0.88"
        /*0030*/ 	.string	"Build cuda_13.0.r13.0/compiler.36424714_0"
        /*0030*/ 	.string	"-arch sm_100 -m 64 "



//--------------------- .note.nv.cuinfo           --------------------------
	.section	.note.nv.cuinfo,"",@"SHT_NOTE"
	.sectionflags	@"SHF_NOTE_NV_CUINFO"
        /*0018*/ 	.short	0x0002
        /*001a*/ 	.short	0x0064
        /*001c*/ 	.short	0x0082
	.zero		2


//--------------------- .nv.info                  --------------------------
	.section	.nv.info,"",@"SHT_CUDA_INFO"
	.align	4


	//----- nvinfo : EIATTR_REGCOUNT
	.align		4
        /*0000*/ 	.byte	0x04, 0x2f
        /*0002*/ 	.short	(.L_1 - .L_0)
	.align		4
.L_0:
        /*0004*/ 	.word	index@(_Z7pi_iteridPd)
        /*0008*/ 	.word	0x00000015


	//----- nvinfo : EIATTR_FRAME_SIZE
	.align		4
.L_1:
        /*000c*/ 	.byte	0x04, 0x11
        /*000e*/ 	.short	(.L_3 - .L_2)
	.align		4
.L_2:
        /*0010*/ 	.word	index@($__internal_0_$__cuda_sm20_div_rn_f64_full)
        /*0014*/ 	.word	0x00000000


	//----- nvinfo : EIATTR_FRAME_SIZE
	.align		4
.L_3:
        /*0018*/ 	.byte	0x04, 0x11
        /*001a*/ 	.short	(.L_5 - .L_4)
	.align		4
.L_4:
        /*001c*/ 	.word	index@(_Z7pi_iteridPd)
        /*0020*/ 	.word	0x00000000


	//----- nvinfo : EIATTR_MIN_STACK_SIZE
	.align		4
.L_5:
        /*0024*/ 	.byte	0x04, 0x12
        /*0026*/ 	.short	(.L_7 - .L_6)
	.align		4
.L_6:
        /*0028*/ 	.word	index@(_Z7pi_iteridPd)
        /*002c*/ 	.word	0x00000000
.L_7:


//--------------------- .nv.compat                --------------------------
	.section	.nv.compat,"",@"SHT_CUDA_COMPAT_INFO"
	.align	4
        /*0000*/ 	.byte	0x02, 0x09, 0x00, 0x00, 0x02, 0x02, 0x01, 0x00, 0x02, 0x05, 0x05, 0x00, 0x03, 0x07, 0x01, 0x01
        /*0010*/ 	.byte	0x02, 0x03, 0x00, 0x00, 0x02, 0x06, 0x01, 0x00, 0x04, 0x0b, 0x08, 0x00, 0x01, 0x00, 0x00, 0x00
        /*0020*/ 	.byte	0x00, 0x00, 0x00, 0x00


//--------------------- .nv.info._Z7pi_iteridPd   --------------------------
	.section	.nv.info._Z7pi_iteridPd,"",@"SHT_CUDA_INFO"
	.sectionflags	@""
	.align	4


	//----- nvinfo : EIATTR_CUDA_API_VERSION
	.align		4
        /*0000*/ 	.byte	0x04, 0x37
        /*0002*/ 	.short	(.L_9 - .L_8)
.L_8:
        /*0004*/ 	.word	0x00000082


	//----- nvinfo : EIATTR_KPARAM_INFO
	.align		4
.L_9:
        /*0008*/ 	.byte	0x04, 0x17
        /*000a*/ 	.short	(.L_11 - .L_10)
.L_10:
        /*000c*/ 	.word	0x00000000
        /*0010*/ 	.short	0x0002
        /*0012*/ 	.short	0x0010
        /*0014*/ 	.byte	0x00, 0xf5, 0x21, 0x00


	//----- nvinfo : EIATTR_KPARAM_INFO
	.align		4
.L_11:
        /*0018*/ 	.byte	0x04, 0x17
        /*001a*/ 	.short	(.L_13 - .L_12)
.L_12:
        /*001c*/ 	.word	0x00000000
        /*0020*/ 	.short	0x0001
        /*0022*/ 	.short	0x0008
        /*0024*/ 	.byte	0x00, 0xf0, 0x21, 0x00


	//----- nvinfo : EIATTR_KPARAM_INFO
	.align		4
.L_13:
        /*0028*/ 	.byte	0x04, 0x17
        /*002a*/ 	.short	(.L_15 - .L_14)
.L_14:
        /*002c*/ 	.word	0x00000000
        /*0030*/ 	.short	0x0000
        /*0032*/ 	.short	0x0000
        /*0034*/ 	.byte	0x00, 0xf0, 0x11, 0x00


	//----- nvinfo : EIATTR_SPARSE_MMA_MASK
	.align		4
.L_15:
        /*0038*/ 	.byte	0x03, 0x50
        /*003a*/ 	.short	0x0000


	//----- nvinfo : EIATTR_MAXREG_COUNT
	.align		4
        /*003c*/ 	.byte	0x03, 0x1b
        /*003e*/ 	.short	0x00ff


	//----- nvinfo : EIATTR_MERCURY_ISA_VERSION
	.align		4
        /*0040*/ 	.byte	0x03, 0x5f
        /*0042*/ 	.short	0x0101


	//----- nvinfo : EIATTR_VRC_CTA_INIT_COUNT
	.align		4
        /*0044*/ 	.byte	0x02, 0x4a
	.zero		1
	.zero		1


	//----- nvinfo : EIATTR_EXIT_INSTR_OFFSETS
	.align		4
        /*0048*/ 	.byte	0x04, 0x1c
        /*004a*/ 	.short	(.L_17 - .L_16)


	//   ....[0]....
.L_16:
        /*004c*/ 	.word	0x00000070


	//   ....[1]....
        /*0050*/ 	.word	0x00000220


	//----- nvinfo : EIATTR_CRS_STACK_SIZE
	.align		4
.L_17:
        /*0054*/ 	.byte	0x04, 0x1e
        /*0056*/ 	.short	(.L_19 - .L_18)
.L_18:
        /*0058*/ 	.word	0x00000000


	//----- nvinfo : EIATTR_CBANK_PARAM_SIZE
	.align		4
.L_19:
        /*005c*/ 	.byte	0x03, 0x19
        /*005e*/ 	.short	0x0018


	//----- nvinfo : EIATTR_PARAM_CBANK
	.align		4
        /*0060*/ 	.byte	0x04, 0x0a
        /*0062*/ 	.short	(.L_21 - .L_20)
	.align		4
.L_20:
        /*0064*/ 	.word	index@(.nv.constant0._Z7pi_iteridPd)
        /*0068*/ 	.short	0x0380
        /*006a*/ 	.short	0x0018


	//----- nvinfo : EIATTR_SW_WAR
	.align		4
.L_21:
        /*006c*/ 	.byte	0x04, 0x36
        /*006e*/ 	.short	(.L_23 - .L_22)
.L_22:
        /*0070*/ 	.word	0x00000008
.L_23:


//--------------------- .nv.callgraph             --------------------------
	.section	.nv.callgraph,"",@"SHT_CUDA_CALLGRAPH"
	.align	4
	.sectionentsize	8
	.align		4
        /*0000*/ 	.word	0x00000000
	.align		4
        /*0004*/ 	.word	0xffffffff
	.align		4
        /*0008*/ 	.word	0x00000000
	.align		4
        /*000c*/ 	.word	0xfffffffe
	.align		4
        /*0010*/ 	.word	0x00000000
	.align		4
        /*0014*/ 	.word	0xfffffffd
	.align		4
        /*0018*/ 	.word	0x00000000
	.align		4
        /*001c*/ 	.word	0xfffffffc


//--------------------- .text._Z7pi_iteridPd      --------------------------
	.section	.text._Z7pi_iteridPd,"ax",@progbits
	.align	128
        .global         _Z7pi_iteridPd
        .type           _Z7pi_iteridPd,@function
        .size           _Z7pi_iteridPd,(.L_x_7 - _Z7pi_iteridPd)
        .other          _Z7pi_iteridPd,@"STO_CUDA_ENTRY STV_DEFAULT"
_Z7pi_iteridPd:
.text._Z7pi_iteridPd:
[----:B------:R-:W-:Y:S01]  /*0000*/  LDC R1, c[0x0][0x37c] ;  /* 0x0000df00ff017b82 */ /* 0x000fe20000000800 */
[----:B------:R-:W0:Y:S07]  /*0010*/  S2R R3, SR_TID.X ;  /* 0x0000000000037919 */ /* 0x000e2e0000002100 */
[----:B------:R-:W0:Y:S01]  /*0020*/  S2UR UR4, SR_CTAID.X ;  /* 0x00000000000479c3 */ /* 0x000e220000002500 */
[----:B------:R-:W1:Y:S07]  /*0030*/  LDCU UR5, c[0x0][0x380] ;  /* 0x00007000ff0577ac */ /* 0x000e6e0008000800 */
[----:B------:R-:W0:Y:S02]  /*0040*/  LDC R0, c[0x0][0x360] ;  /* 0x0000d800ff007b82 */ /* 0x000e240000000800 */
[----:B0-----:R-:W-:-:S05]  /*0050*/  IMAD R0, R0, UR4, R3 ;  /* 0x0000000400007c24 */ /* 0x001fca000f8e0203 */
[----:B-1----:R-:W-:-:S13]  /*0060*/  ISETP.GE.U32.AND P0, PT, R0, UR5, PT ;  /* 0x0000000500007c0c */ /* 0x002fda000bf06070 */
[----:B------:R-:W-:Y:S05]  /*0070*/  @P0 EXIT ;  /* 0x000000000000094d */ /* 0x000fea0003800000 */
[----:B------:R-:W0:Y:S01]  /*0080*/  I2F.F64.U32 R2, R0 ;  /* 0x0000000000027312 */ /* 0x000e220000201800 */
[----:B------:R-:W1:Y:S01]  /*0090*/  LDCU.64 UR4, c[0x0][0x388] ;  /* 0x00007100ff0477ac */ /* 0x000e620008000a00 */
[----:B------:R-:W-:Y:S01]  /*00a0*/  BSSY.RECONVERGENT B0, `(.L_x_0) ;  /* 0x0000014000007945 */ /* 0x000fe20003800200 */
[----:B0-----:R-:W-:-:S08]  /*00b0*/  DADD R2, R2, 0.5 ;  /* 0x3fe0000002027429 */ /* 0x001fd00000000000 */
[----:B-1----:R-:W-:Y:S01]  /*00c0*/  DMUL R2, R2, UR4 ;  /* 0x0000000402027c28 */ /* 0x002fe20008000000 */
[----:B------:R-:W0:Y:S07]  /*00d0*/  LDCU.64 UR4, c[0x0][0x358] ;  /* 0x00006b00ff0477ac */ /* 0x000e2e0008000a00 */
[----:B------:R-:W-:Y:S01]  /*00e0*/  DFMA R4, R2, R2, 1 ;  /* 0x3ff000000204742b */ /* 0x000fe20000000002 */
[----:B------:R-:W-:-:S05]  /*00f0*/  IMAD.MOV.U32 R2, RZ, RZ, 0x1 ;  /* 0x00000001ff027424 */ /* 0x000fca00078e00ff */
[----:B------:R-:W1:Y:S02]  /*0100*/  MUFU.RCP64H R3, R5 ;  /* 0x0000000500037308 */ /* 0x000e640000001800 */
[----:B-1----:R-:W-:-:S08]  /*0110*/  DFMA R6, -R4, R2, 1 ;  /* 0x3ff000000406742b */ /* 0x002fd00000000102 */
[----:B------:R-:W-:-:S08]  /*0120*/  DFMA R6, R6, R6, R6 ;  /* 0x000000060606722b */ /* 0x000fd00000000006 */
[----:B------:R-:W-:-:S08]  /*0130*/  DFMA R6, R2, R6, R2 ;  /* 0x000000060206722b */ /* 0x000fd00000000002 */
[----:B------:R-:W-:-:S08]  /*0140*/  DFMA R2, -R4, R6, 1 ;  /* 0x3ff000000402742b */ /* 0x000fd00000000106 */
[----:B------:R-:W-:-:S08]  /*0150*/  DFMA R2, R6, R2, R6 ;  /* 0x000000020602722b */ /* 0x000fd00000000006 */
[----:B------:R-:W-:-:S08]  /*0160*/  DMUL R6, R2, 4 ;  /* 0x4010000002067828 */ /* 0x000fd00000000000 */
[----:B------:R-:W-:-:S08]  /*0170*/  DFMA R8, -R4, R6, 4 ;  /* 0x401000000408742b */ /* 0x000fd00000000106 */
[----:B------:R-:W-:-:S10]  /*0180*/  DFMA R2, R2, R8, R6 ;  /* 0x000000080202722b */ /* 0x000fd40000000006 */
[----:B------:R-:W-:-:S05]  /*0190*/  FFMA R6, RZ, R5, R3 ;  /* 0x00000005ff067223 */ /* 0x000fca0000000003 */
[----:B------:R-:W-:-:S13]  /*01a0*/  FSETP.GT.AND P0, PT, |R6|, 1.469367938527859385e-39, PT ;  /* 0x001000000600780b */ /* 0x000fda0003f04200 */
[----:B0-----:R-:W-:Y:S05]  /*01b0*/  @P0 BRA `(.L_x_1) ;  /* 0x0000000000080947 */ /* 0x001fea0003800000 */
[----:B------:R-:W-:-:S07]  /*01c0*/  MOV R6, 0x1e0 ;  /* 0x000001e000067802 */ /* 0x000fce0000000f00 */
[----:B------:R-:W-:Y:S05]  /*01d0*/  CALL.REL.NOINC `($__internal_0_$__cuda_sm20_div_rn_f64_full) ;  /* 0x0000000000147944 */ /* 0x000fea0003c00000 */
.L_x_1:
[----:B------:R-:W-:Y:S05]  /*01e0*/  BSYNC.RECONVERGENT B0 ;  /* 0x0000000000007941 */ /* 0x000fea0003800200 */
.L_x_0:
[----:B------:R-:W0:Y:S02]  /*01f0*/  LDC.64 R4, c[0x0][0x390] ;  /* 0x0000e400ff047b82 */ /* 0x000e240000000a00 */
[----:B0-----:R-:W-:-:S05]  /*0200*/  IMAD.WIDE.U32 R4, R0, 0x8, R4 ;  /* 0x0000000800047825 */ /* 0x001fca00078e0004 */
[----:B------:R-:W-:Y:S01]  /*0210*/  STG.E.64 desc[UR4][R4.64], R2 ;  /* 0x0000000204007986 */ /* 0x000fe2000c101b04 */
[----:B------:R-:W-:Y:S05]  /*0220*/  EXIT ;  /* 0x000000000000794d */ /* 0x000fea0003800000 */
        .weak           $__internal_0_$__cuda_sm20_div_rn_f64_full
        .type           $__internal_0_$__cuda_sm20_div_rn_f64_full,@function
        .size           $__internal_0_$__cuda_sm20_div_rn_f64_full,(.L_x_7 - $__internal_0_$__cuda_sm20_div_rn_f64_full)
$__internal_0_$__cuda_sm20_div_rn_f64_full:
[C---:B------:R-:W-:Y:S01]  /*0230*/  FSETP.GEU.AND P0, PT, |R5|.reuse, 1.469367938527859385e-39, PT ;  /* 0x001000000500780b */ /* 0x040fe20003f0e200 */
[----:B------:R-:W-:Y:S01]  /*0240*/  IMAD.MOV.U32 R8, RZ, RZ, 0x1 ;  /* 0x00000001ff087424 */ /* 0x000fe200078e00ff */
[C---:B------:R-:W-:Y:S01]  /*0250*/  LOP3.LUT R2, R5.reuse, 0x800fffff, RZ, 0xc0, !PT ;  /* 0x800fffff05027812 */ /* 0x040fe200078ec0ff */
[----:B------:R-:W-:Y:S01]  /*0260*/  IMAD.MOV.U32 R17, RZ, RZ, 0x40100000 ;  /* 0x40100000ff117424 */ /* 0x000fe200078e00ff */
[----:B------:R-:W-:Y:S01]  /*0270*/  LOP3.LUT R14, R5, 0x7ff00000, RZ, 0xc0, !PT ;  /* 0x7ff00000050e7812 */ /* 0x000fe200078ec0ff */
[----:B------:R-:W-:Y:S01]  /*0280*/  IMAD.MOV.U32 R7, RZ, RZ, 0x1ca00000 ;  /* 0x1ca00000ff077424 */ /* 0x000fe200078e00ff */
[----:B------:R-:W-:Y:S01]  /*0290*/  LOP3.LUT R3, R2, 0x3ff00000, RZ, 0xfc, !PT ;  /* 0x3ff0000002037812 */ /* 0x000fe200078efcff */
[----:B------:R-:W-:Y:S01]  /*02a0*/  IMAD.MOV.U32 R2, RZ, RZ, R4 ;  /* 0x000000ffff027224 */ /* 0x000fe200078e0004 */
[----:B------:R-:W-:Y:S01]  /*02b0*/  ISETP.LE.U32.AND P1, PT, R14, 0x40100000, PT ;  /* 0x401000000e00780c */ /* 0x000fe20003f23070 */
[----:B------:R-:W-:Y:S01]  /*02c0*/  IMAD.MOV.U32 R16, RZ, RZ, R14 ;  /* 0x000000ffff107224 */ /* 0x000fe200078e000e */
[----:B------:R-:W-:Y:S01]  /*02d0*/  BSSY.RECONVERGENT B1, `(.L_x_2) ;  /* 0x0000041000017945 */ /* 0x000fe20003800200 */
[----:B------:R-:W-:-:S02]  /*02e0*/  VIADD R18, R17, 0xffffffff ;  /* 0xffffffff11127836 */ /* 0x000fc40000000000 */
[----:B------:R-:W-:-:S06]  /*02f0*/  @!P0 DMUL R2, R4, 8.98846567431157953865e+307 ;  /* 0x7fe0000004028828 */ /* 0x000fcc0000000000 */
[----:B------:R-:W0:Y:S04]  /*0300*/  MUFU.RCP64H R9, R3 ;  /* 0x0000000300097308 */ /* 0x000e280000001800 */
[----:B------:R-:W-:Y:S02]  /*0310*/  @!P0 LOP3.LUT R16, R3, 0x7ff00000, RZ, 0xc0, !PT ;  /* 0x7ff0000003108812 */ /* 0x000fe400078ec0ff */
[----:B------:R-:W-:-:S03]  /*0320*/  ISETP.GT.U32.AND P0, PT, R18, 0x7feffffe, PT ;  /* 0x7feffffe1200780c */ /* 0x000fc60003f04070 */
[----:B------:R-:W-:-:S05]  /*0330*/  VIADD R18, R16, 0xffffffff ;  /* 0xffffffff10127836 */ /* 0x000fca0000000000 */
[----:B------:R-:W-:Y:S01]  /*0340*/  ISETP.GT.U32.OR P0, PT, R18, 0x7feffffe, P0 ;  /* 0x7feffffe1200780c */ /* 0x000fe20000704470 */
[----:B0-----:R-:W-:-:S08]  /*0350*/  DFMA R10, R8, -R2, 1 ;  /* 0x3ff00000080a742b */ /* 0x001fd00000000802 */
[----:B------:R-:W-:-:S08]  /*0360*/  DFMA R10, R10, R10, R10 ;  /* 0x0000000a0a0a722b */ /* 0x000fd0000000000a */
[----:B------:R-:W-:-:S08]  /*0370*/  DFMA R10, R8, R10, R8 ;  /* 0x0000000a080a722b */ /* 0x000fd00000000008 */
[----:B------:R-:W-:-:S08]  /*0380*/  DFMA R8, R10, -R2, 1 ;  /* 0x3ff000000a08742b */ /* 0x000fd00000000802 */
[----:B------:R-:W-:Y:S01]  /*0390*/  DFMA R10, R10, R8, R10 ;  /* 0x000000080a0a722b */ /* 0x000fe2000000000a */
[----:B------:R-:W-:Y:S01]  /*03a0*/  SEL R9, R7, 0x63400000, !P1 ;  /* 0x6340000007097807 */ /* 0x000fe20004800000 */
[----:B------:R-:W-:-:S06]  /*03b0*/  IMAD.MOV.U32 R8, RZ, RZ, RZ ;  /* 0x000000ffff087224 */ /* 0x000fcc00078e00ff */
[----:B------:R-:W-:-:S08]  /*03c0*/  DMUL R12, R10, R8 ;  /* 0x000000080a0c7228 */ /* 0x000fd00000000000 */
[----:B------:R-:W-:-:S08]  /*03d0*/  DFMA R14, R12, -R2, R8 ;  /* 0x800000020c0e722b */ /* 0x000fd00000000008 */
[----:B------:R-:W-:Y:S01]  /*03e0*/  DFMA R10, R10, R14, R12 ;  /* 0x0000000e0a0a722b */ /* 0x000fe2000000000c */
[----:B------:R-:W-:Y:S10]  /*03f0*/  @P0 BRA `(.L_x_3) ;  /* 0x0000000000740947 */ /* 0x000ff40003800000 */
[----:B------:R-:W-:Y:S01]  /*0400*/  LOP3.LUT R14, R5, 0x7ff00000, RZ, 0xc0, !PT ;  /* 0x7ff00000050e7812 */ /* 0x000fe200078ec0ff */
[----:B------:R-:W-:-:S03]  /*0410*/  IMAD.MOV.U32 R12, RZ, RZ, 0x40100000 ;  /* 0x40100000ff0c7424 */ /* 0x000fc600078e00ff */
[----:B------:R-:W-:Y:S01]  /*0420*/  ISETP.LE.U32.AND P0, PT, R14, 0x40100000, PT ;  /* 0x401000000e00780c */ /* 0x000fe20003f03070 */
[----:B------:R-:W-:Y:S02]  /*0430*/  IMAD.MOV R13, RZ, RZ, -R14 ;  /* 0x000000ffff0d7224 */ /* 0x000fe400078e0a0e */
[----:B------:R-:W-:Y:S01]  /*0440*/  IMAD.MOV.U32 R14, RZ, RZ, RZ ;  /* 0x000000ffff0e7224 */ /* 0x000fe200078e00ff */
[----:B------:R-:W-:Y:S02]  /*0450*/  SEL R7, R7, 0x63400000, !P0 ;  /* 0x6340000007077807 */ /* 0x000fe40004000000 */
[----:B------:R-:W-:-:S04]  /*0460*/  VIADDMNMX R12, R13, R12, 0xb9600000, !PT ;  /* 0xb96000000d0c7446 */ /* 0x000fc8000780010c */
[----:B------:R-:W-:-:S05]  /*0470*/  VIMNMX R12, PT, PT, R12, 0x46a00000, PT ;  /* 0x46a000000c0c7848 */ /* 0x000fca0003fe0100 */
[----:B------:R-:W-:-:S04]  /*0480*/  IMAD.IADD R7, R12, 0x1, -R7 ;  /* 0x000000010c077824 */ /* 0x000fc800078e0a07 */
[----:B------:R-:W-:-:S06]  /*0490*/  VIADD R15, R7, 0x7fe00000 ;  /* 0x7fe00000070f7836 */ /* 0x000fcc0000000000 */
[----:B------:R-:W-:-:S10]  /*04a0*/  DMUL R12, R10, R14 ;  /* 0x0000000e0a0c7228 */ /* 0x000fd40000000000 */
[----:B------:R-:W-:-:S13]  /*04b0*/  FSETP.GTU.AND P0, PT, |R13|, 1.469367938527859385e-39, PT ;  /* 0x001000000d00780b */ /* 0x000fda0003f0c200 */
[----:B------:R-:W-:Y:S05]  /*04c0*/  @P0 BRA `(.L_x_4) ;  /* 0x0000000000840947 */ /* 0x000fea0003800000 */
[----:B------:R-:W-:Y:S01]  /*04d0*/  DFMA R2, R10, -R2, R8 ;  /* 0x800000020a02722b */ /* 0x000fe20000000008 */
[----:B------:R-:W-:-:S09]  /*04e0*/  IMAD.MOV.U32 R14, RZ, RZ, RZ ;  /* 0x000000ffff0e7224 */ /* 0x000fd200078e00ff */
[C---:B------:R-:W-:Y:S02]  /*04f0*/  FSETP.NEU.AND P0, PT, R3.reuse, RZ, PT ;  /* 0x000000ff0300720b */ /* 0x040fe40003f0d000 */
[----:B------:R-:W-:-:S04]  /*0500*/  LOP3.LUT R5, R3, 0x80000000, R5, 0x48, !PT ;  /* 0x8000000003057812 */ /* 0x000fc800078e4805 */
[----:B------:R-:W-:-:S07]  /*0510*/  LOP3.LUT R15, R5, R15, RZ, 0xfc, !PT ;  /* 0x0000000f050f7212 */ /* 0x000fce00078efcff */
[----:B------:R-:W-:Y:S05]  /*0520*/  @!P0 BRA `(.L_x_4) ;  /* 0x00000000006c8947 */ /* 0x000fea0003800000 */
[----:B------:R-:W-:Y:S01]  /*0530*/  IMAD.MOV R3, RZ, RZ, -R7 ;  /* 0x000000ffff037224 */ /* 0x000fe200078e0a07 */
[----:B------:R-:W-:Y:S01]  /*0540*/  IADD3 R7, PT, PT, -R7, -0x43300000, RZ ;  /* 0xbcd0000007077810 */ /* 0x000fe20007ffe1ff */
[----:B------:R-:W-:-:S06]  /*0550*/  IMAD.MOV.U32 R2, RZ, RZ, RZ ;  /* 0x000000ffff027224 */ /* 0x000fcc00078e00ff */
[----:B------:R-:W-:Y:S02]  /*0560*/  DFMA R2, R12, -R2, R10 ;  /* 0x800000020c02722b */ /* 0x000fe4000000000a */
[----:B------:R-:W-:-:S08]  /*0570*/  DMUL.RP R10, R10, R14 ;  /* 0x0000000e0a0a7228 */ /* 0x000fd00000008000 */
[----:B------:R-:W-:Y:S02]  /*0580*/  FSETP.NEU.AND P0, PT, |R3|, R7, PT ;  /* 0x000000070300720b */ /* 0x000fe40003f0d200 */
[----:B------:R-:W-:Y:S02]  /*0590*/  LOP3.LUT R5, R11, R5, RZ, 0x3c, !PT ;  /* 0x000000050b057212 */ /* 0x000fe400078e3cff */
[----:B------:R-:W-:Y:S02]  /*05a0*/  FSEL R12, R10, R12, !P0 ;  /* 0x0000000c0a0c7208 */ /* 0x000fe40004000000 */
[----:B------:R-:W-:Y:S01]  /*05b0*/  FSEL R13, R5, R13, !P0 ;  /* 0x0000000d050d7208 */ /* 0x000fe20004000000 */
[----:B------:R-:W-:Y:S06]  /*05c0*/  BRA `(.L_x_4) ;  /* 0x0000000000447947 */ /* 0x000fec0003800000 */
.L_x_3:
[----:B------:R-:W-:-:S14]  /*05d0*/  DSETP.NAN.AND P0, PT, R4, R4, PT ;  /* 0x000000040400722a */ /* 0x000fdc0003f08000 */
[----:B------:R-:W-:Y:S05]  /*05e0*/  @P0 BRA `(.L_x_5) ;  /* 0x0000000000340947 */ /* 0x000fea0003800000 */
[----:B------:R-:W-:Y:S01]  /*05f0*/  ISETP.NE.AND P0, PT, R17, R16, PT ;  /* 0x000000101100720c */ /* 0x000fe20003f05270 */
[----:B------:R-:W-:Y:S02]  /*0600*/  IMAD.MOV.U32 R12, RZ, RZ, 0x0 ;  /* 0x00000000ff0c7424 */ /* 0x000fe400078e00ff */
[----:B------:R-:W-:-:S10]  /*0610*/  IMAD.MOV.U32 R13, RZ, RZ, -0x80000 ;  /* 0xfff80000ff0d7424 */ /* 0x000fd400078e00ff */
[----:B------:R-:W-:Y:S05]  /*0620*/  @!P0 BRA `(.L_x_4) ;  /* 0x00000000002c8947 */ /* 0x000fea0003800000 */
[----:B------:R-:W-:Y:S02]  /*0630*/  ISETP.NE.AND P0, PT, R17, 0x7ff00000, PT ;  /* 0x7ff000001100780c */ /* 0x000fe40003f05270 */
[----:B------:R-:W-:Y:S02]  /*0640*/  LOP3.LUT R4, R5, 0x40100000, RZ, 0x3c, !PT ;  /* 0x4010000005047812 */ /* 0x000fe400078e3cff */
[----:B------:R-:W-:Y:S02]  /*0650*/  ISETP.EQ.OR P0, PT, R16, RZ, !P0 ;  /* 0x000000ff1000720c */ /* 0x000fe40004702670 */
[----:B------:R-:W-:-:S11]  /*0660*/  LOP3.LUT R13, R4, 0x80000000, RZ, 0xc0, !PT ;  /* 0x80000000040d7812 */ /* 0x000fd600078ec0ff */
[----:B------:R-:W-:Y:S01]  /*0670*/  @P0 LOP3.LUT R2, R13, 0x7ff00000, RZ, 0xfc, !PT ;  /* 0x7ff000000d020812 */ /* 0x000fe200078efcff */
[----:B------:R-:W-:Y:S02]  /*0680*/  @!P0 IMAD.MOV.U32 R12, RZ, RZ, RZ ;  /* 0x000000ffff0c8224 */ /* 0x000fe400078e00ff */
[----:B------:R-:W-:Y:S02]  /*0690*/  @P0 IMAD.MOV.U32 R12, RZ, RZ, RZ ;  /* 0x000000ffff0c0224 */ /* 0x000fe400078e00ff */
[----:B------:R-:W-:Y:S01]  /*06a0*/  @P0 IMAD.MOV.U32 R13, RZ, RZ, R2 ;  /* 0x000000ffff0d0224 */ /* 0x000fe200078e0002 */
[----:B------:R-:W-:Y:S06]  /*06b0*/  BRA `(.L_x_4) ;  /* 0x0000000000087947 */ /* 0x000fec0003800000 */
.L_x_5:
[----:B------:R-:W-:Y:S01]  /*06c0*/  LOP3.LUT R13, R5, 0x80000, RZ, 0xfc, !PT ;  /* 0x00080000050d7812 */ /* 0x000fe200078efcff */
[----:B------:R-:W-:-:S07]  /*06d0*/  IMAD.MOV.U32 R12, RZ, RZ, R4 ;  /* 0x000000ffff0c7224 */ /* 0x000fce00078e0004 */
.L_x_4:
[----:B------:R-:W-:Y:S05]  /*06e0*/  BSYNC.RECONVERGENT B1 ;  /* 0x0000000000017941 */ /* 0x000fea0003800200 */
.L_x_2:
[----:B------:R-:W-:Y:S02]  /*06f0*/  IMAD.MOV.U32 R7, RZ, RZ, 0x0 ;  /* 0x00000000ff077424 */ /* 0x000fe400078e00ff */
[----:B------:R-:W-:Y:S02]  /*0700*/  IMAD.MOV.U32 R2, RZ, RZ, R12 ;  /* 0x000000ffff027224 */ /* 0x000fe400078e000c */
[----:B------:R-:W-:Y:S01]  /*0710*/  IMAD.MOV.U32 R3, RZ, RZ, R13 ;  /* 0x000000ffff037224 */ /* 0x000fe200078e000d */
[----:B------:R-:W-:Y:S06]  /*0720*/  RET.REL.NODEC R6 `(_Z7pi_iteridPd) ;  /* 0xfffffff806347950 */ /* 0x000fec0003c3ffff */
.L_x_6:
[----:B------:R-:W-:-:S00]  /*0730*/  BRA `(.L_x_6) ;  /* 0xfffffffc00fc7947 */ /* 0x000fc0000383ffff */
[----:B------:R-:W-:-:S00]  /*0740*/  NOP ;  /* 0x0000000000007918 */ /* 0x000fc00000000000 */
        /* <DEDUP_REMOVED lines=11> */
.L_x_7:


//--------------------- .nv.shared.reserved.0     --------------------------
	.section	.nv.shared.reserved.0,"aw",@nobits
	.weak		__nv_reservedSMEM_offset_0_alias
	.size		__nv_reservedSMEM_offset_0_alias, 0, 64
	.other		__nv_reservedSMEM_offset_0_alias,@"STO_CUDA_RESERVED_SHARED STV_DEFAULT"
__nv_reservedSMEM_offset_0_alias:
	.zero		0
	.zero		64


//--------------------- .nv.constant0._Z7pi_iteridPd --------------------------
	.section	.nv.constant0._Z7pi_iteridPd,"a",@progbits
	.sectionflags	@""
	.align	4
.nv.constant0._Z7pi_iteridPd:
	.zero		920


//--------------------- SYMBOLS --------------------------

	.type		.nv.reservedSmem.offset0,@object
	.size		.nv.reservedSmem.offset0,0x4
